//
// Generated by NVIDIA NVVM Compiler
//
// Compiler Build ID: CL-36424714
// Cuda compilation tools, release 13.0, V13.0.88
// Based on NVVM 20.0.0
//

.version 9.0
.target sm_100
.address_size 64

	// .globl	_Z10apply_bluePhS_jj

.visible .entry _Z10apply_bluePhS_jj(
	.param .u64 .ptr .align 1 _Z10apply_bluePhS_jj_param_0,
	.param .u64 .ptr .align 1 _Z10apply_bluePhS_jj_param_1,
	.param .u32 _Z10apply_bluePhS_jj_param_2,
	.param .u32 _Z10apply_bluePhS_jj_param_3
)
{
	.reg .pred 	%p<4>;
	.reg .b16 	%rs<2>;
	.reg .b32 	%r<12>;
	.reg .b64 	%rd<8>;

	ld.param.u64 	%rd1, [_Z10apply_bluePhS_jj_param_0];
	ld.param.u64 	%rd2, [_Z10apply_bluePhS_jj_param_1];
	ld.param.u32 	%r3, [_Z10apply_bluePhS_jj_param_2];
	ld.param.u32 	%r4, [_Z10apply_bluePhS_jj_param_3];
	mov.u32 	%r5, %tid.y;
	mov.u32 	%r6, %ctaid.y;
	mov.u32 	%r7, %ntid.y;
	mad.lo.s32 	%r1, %r6, %r7, %r5;
	mov.u32 	%r8, %tid.x;
	mov.u32 	%r9, %ctaid.x;
	mov.u32 	%r10, %ntid.x;
	mad.lo.s32 	%r2, %r9, %r10, %r8;
	setp.ge.u32 	%p1, %r1, %r4;
	setp.ge.u32 	%p2, %r2, %r3;
	or.pred  	%p3, %p2, %p1;
	@%p3 bra 	$L__BB0_2;
	cvta.to.global.u64 	%rd3, %rd2;
	cvta.to.global.u64 	%rd4, %rd1;
	mad.lo.s32 	%r11, %r3, %r1, %r2;
	cvt.s64.s32 	%rd5, %r11;
	add.s64 	%rd6, %rd3, %rd5;
	mov.b16 	%rs1, 0;
	st.global.u8 	[%rd6], %rs1;
	add.s64 	%rd7, %rd4, %rd5;
	st.global.u8 	[%rd7], %rs1;
$L__BB0_2:
	ret;

}


// ===== COMPILED SASS (sm_100) =====

	.target	sm_100

	.elftype	@"ET_EXEC"


//--------------------- .note.nv.tkinfo           --------------------------
	.section	.note.nv.tkinfo,"",@"SHT_NOTE"
	.sectionflags	@"SHF_NOTE_NV_TKINFO"
	.tkinfo
        /*0018*/ 	.word	0x00000002
        /*0030*/ 	.string	""
        /*0030*/ 	.string	"ptxas"
        /*0030*/ 	.string	"Cuda compilation tools, release 13.0, V13.0.88"
        /*0030*/ 	.string	"Build cuda_13.0.r13.0/compiler.36424714_0"
        /*0030*/ 	.string	"-arch sm_100 -m 64 "



//--------------------- .note.nv.cuinfo           --------------------------
	.section	.note.nv.cuinfo,"",@"SHT_NOTE"
	.sectionflags	@"SHF_NOTE_NV_CUINFO"
        /*0018*/ 	.short	0x0002
        /*001a*/ 	.short	0x0064
        /*001c*/ 	.short	0x0082
	.zero		2


//--------------------- .nv.info                  --------------------------
	.section	.nv.info,"",@"SHT_CUDA_INFO"
	.align	4


	//----- nvinfo : EIATTR_REGCOUNT
	.align		4
        /*0000*/ 	.byte	0x04, 0x2f
        /*0002*/ 	.short	(.L_1 - .L_0)
	.align		4
.L_0:
        /*0004*/ 	.word	index@(_Z10apply_bluePhS_jj)
        /*0008*/ 	.word	0x00000008


	//----- nvinfo : EIATTR_FRAME_SIZE
	.align		4
.L_1:
        /*000c*/ 	.byte	0x04, 0x11
        /*000e*/ 	.short	(.L_3 - .L_2)
	.align		4
.L_2:
        /*0010*/ 	.word	index@(_Z10apply_bluePhS_jj)
        /*0014*/ 	.word	0x00000000


	//----- nvinfo : EIATTR_MIN_STACK_SIZE
	.align		4
.L_3:
        /*0018*/ 	.byte	0x04, 0x12
        /*001a*/ 	.short	(.L_5 - .L_4)
	.align		4
.L_4:
        /*001c*/ 	.word	index@(_Z10apply_bluePhS_jj)
        /*0020*/ 	.word	0x00000000
.L_5:


//--------------------- .nv.compat                --------------------------
	.section	.nv.compat,"",@"SHT_CUDA_COMPAT_INFO"
	.align	4
        /*0000*/ 	.byte	0x02, 0x09, 0x00, 0x00, 0x02, 0x02, 0x01, 0x00, 0x02, 0x05, 0x05, 0x00, 0x03, 0x07, 0x01, 0x01
        /*0010*/ 	.byte	0x02, 0x03, 0x00, 0x00, 0x02, 0x06, 0x01, 0x00, 0x04, 0x0b, 0x08, 0x00, 0x09, 0x00, 0x00, 0x00
        /*0020*/ 	.byte	0x00, 0x00, 0x00, 0x00


//--------------------- .nv.info._Z10apply_bluePhS_jj --------------------------
	.section	.nv.info._Z10apply_bluePhS_jj,"",@"SHT_CUDA_INFO"
	.sectionflags	@""
	.align	4


	//----- nvinfo : EIATTR_CUDA_API_VERSION
	.align		4
        /*0000*/ 	.byte	0x04, 0x37
        /*0002*/ 	.short	(.L_7 - .L_6)
.L_6:
        /*0004*/ 	.word	0x00000082


	//----- nvinfo : EIATTR_KPARAM_INFO
	.align		4
.L_7:
        /*0008*/ 	.byte	0x04, 0x17
        /*000a*/ 	.short	(.L_9 - .L_8)
.L_8:
        /*000c*/ 	.word	0x00000000
        /*0010*/ 	.short	0x0003
        /*0012*/ 	.short	0x0014
        /*0014*/ 	.byte	0x00, 0xf0, 0x11, 0x00


	//----- nvinfo : EIATTR_KPARAM_INFO
	.align		4
.L_9:
        /*0018*/ 	.byte	0x04, 0x17
        /*001a*/ 	.short	(.L_11 - .L_10)
.L_10:
        /*001c*/ 	.word	0x00000000
        /*0020*/ 	.short	0x0002
        /*0022*/ 	.short	0x0010
        /*0024*/ 	.byte	0x00, 0xf0, 0x11, 0x00


	//----- nvinfo : EIATTR_KPARAM_INFO
	.align		4
.L_11:
        /*0028*/ 	.byte	0x04, 0x17
        /*002a*/ 	.short	(.L_13 - .L_12)
.L_12:
        /*002c*/ 	.word	0x00000000
        /*0030*/ 	.short	0x0001
        /*0032*/ 	.short	0x0008
        /*0034*/ 	.byte	0x00, 0xf5, 0x21, 0x00


	//----- nvinfo : EIATTR_KPARAM_INFO
	.align		4
.L_13:
        /*0038*/ 	.byte	0x04, 0x17
        /*003a*/ 	.short	(.L_15 - .L_14)
.L_14:
        /*003c*/ 	.word	0x00000000
        /*0040*/ 	.short	0x0000
        /*0042*/ 	.short	0x0000
        /*0044*/ 	.byte	0x00, 0xf5, 0x21, 0x00


	//----- nvinfo : EIATTR_SPARSE_MMA_MASK
	.align		4
.L_15:
        /*0048*/ 	.byte	0x03, 0x50
        /*004a*/ 	.short	0x0000


	//----- nvinfo : EIATTR_MAXREG_COUNT
	.align		4
        /*004c*/ 	.byte	0x03, 0x1b
        /*004e*/ 	.short	0x00ff


	//----- nvinfo : EIATTR_MERCURY_ISA_VERSION
	.align		4
        /*0050*/ 	.byte	0x03, 0x5f
        /*0052*/ 	.short	0x0101


	//----- nvinfo : EIATTR_VRC_CTA_INIT_COUNT
	.align		4
        /*0054*/ 	.byte	0x02, 0x4a
	.zero		1
	.zero		1


	//----- nvinfo : EIATTR_EXIT_INSTR_OFFSETS
	.align		4
        /*0058*/ 	.byte	0x04, 0x1c
        /*005a*/ 	.short	(.L_17 - .L_16)


	//   ....[0]....
.L_16:
        /*005c*/ 	.word	0x000000c0


	//   ....[1]....
        /*0060*/ 	.word	0x00000170


	//----- nvinfo : EIATTR_CBANK_PARAM_SIZE
	.align		4
.L_17:
        /*0064*/ 	.byte	0x03, 0x19
        /*0066*/ 	.short	0x0018


	//----- nvinfo : EIATTR_PARAM_CBANK
	.align		4
        /*0068*/ 	.byte	0x04, 0x0a
        /*006a*/ 	.short	(.L_19 - .L_18)
	.align		4
.L_18:
        /*006c*/ 	.word	index@(.nv.constant0._Z10apply_bluePhS_jj)
        /*0070*/ 	.short	0x0380
        /*0072*/ 	.short	0x0018


	//----- nvinfo : EIATTR_SW_WAR
	.align		4
.L_19:
        /*0074*/ 	.byte	0x04, 0x36
        /*0076*/ 	.short	(.L_21 - .L_20)
.L_20:
        /*0078*/ 	.word	0x00000008
.L_21:


//--------------------- .nv.callgraph             --------------------------
	.section	.nv.callgraph,"",@"SHT_CUDA_CALLGRAPH"
	.align	4
	.sectionentsize	8
	.align		4
        /*0000*/ 	.word	0x00000000
	.align		4
        /*0004*/ 	.word	0xffffffff
	.align		4
        /*0008*/ 	.word	0x00000000
	.align		4
        /*000c*/ 	.word	0xfffffffe
	.align		4
        /*0010*/ 	.word	0x00000000
	.align		4
        /*0014*/ 	.word	0xfffffffd
	.align		4
        /*0018*/ 	.word	0x00000000
	.align		4
        /*001c*/ 	.word	0xfffffffc


//--------------------- .text._Z10apply_bluePhS_jj --------------------------
	.section	.text._Z10apply_bluePhS_jj,"ax",@progbits
	.align	128
        .global         _Z10apply_bluePhS_jj
        .type           _Z10apply_bluePhS_jj,@function
        .size           _Z10apply_bluePhS_jj,(.L_x_1 - _Z10apply_bluePhS_jj)
        .other          _Z10apply_bluePhS_jj,@"STO_CUDA_ENTRY STV_DEFAULT"
_Z10apply_bluePhS_jj:
.text._Z10apply_bluePhS_jj:
[----:B------:R-:W-:Y:S01]  /*0000*/  LDC R1, c[0x0][0x37c] ;  /* 0x0000df00ff017b82 */ /* 0x000fe20000000800 */
[----:B------:R-:W0:Y:S07]  /*0010*/  S2R R0, SR_TID.Y ;  /* 0x0000000000007919 */ /* 0x000e2e0000002200 */
[----:B------:R-:W0:Y:S01]  /*0020*/  S2UR UR4, SR_CTAID.Y ;  /* 0x00000000000479c3 */ /* 0x000e220000002600 */
[----:B------:R-:W1:Y:S01]  /*0030*/  LDCU.64 UR6, c[0x0][0x390] ;  /* 0x00007200ff0677ac */ /* 0x000e620008000a00 */
[----:B------:R-:W2:Y:S06]  /*0040*/  S2R R2, SR_TID.X ;  /* 0x0000000000027919 */ /* 0x000eac0000002100 */
[----:B------:R-:W0:Y:S08]  /*0050*/  LDC R3, c[0x0][0x364] ;  /* 0x0000d900ff037b82 */ /* 0x000e300000000800 */
[----:B------:R-:W2:Y:S08]  /*0060*/  S2UR UR5, SR_CTAID.X ;  /* 0x00000000000579c3 */ /* 0x000eb00000002500 */
[----:B------:R-:W2:Y:S01]  /*0070*/  LDC R5, c[0x0][0x360] ;  /* 0x0000d800ff057b82 */ /* 0x000ea20000000800 */
[----:B0-----:R-:W-:-:S05]  /*0080*/  IMAD R0, R3, UR4, R0 ;  /* 0x0000000403007c24 */ /* 0x001fca000f8e0200 */
[----:B-1----:R-:W-:Y:S01]  /*0090*/  ISETP.GE.U32.AND P0, PT, R0, UR7, PT ;  /* 0x0000000700007c0c */ /* 0x002fe2000bf06070 */
[----:B--2---:R-:W-:-:S05]  /*00a0*/  IMAD R3, R5, UR5, R2 ;  /* 0x0000000505037c24 */ /* 0x004fca000f8e0202 */
[----:B------:R-:W-:-:S13]  /*00b0*/  ISETP.GE.U32.OR P0, PT, R3, UR6, P0 ;  /* 0x0000000603007c0c */ /* 0x000fda0008706470 */
[----:B------:R-:W-:Y:S05]  /*00c0*/  @P0 EXIT ;  /* 0x000000000000094d */ /* 0x000fea0003800000 */
[----:B------:R-:W0:Y:S01]  /*00d0*/  LDCU.128 UR8, c[0x0][0x380] ;  /* 0x00007000ff0877ac */ /* 0x000e220008000c00 */
[----:B------:R-:W-:Y:S01]  /*00e0*/  IMAD R3, R0, UR6, R3 ;  /* 0x0000000600037c24 */ /* 0x000fe2000f8e0203 */
[----:B------:R-:W1:Y:S04]  /*00f0*/  LDCU.64 UR4, c[0x0][0x358] ;  /* 0x00006b00ff0477ac */ /* 0x000e680008000a00 */
[----:B------:R-:W-:Y:S02]  /*0100*/  SHF.R.S32.HI R0, RZ, 0x1f, R3 ;  /* 0x0000001fff007819 */ /* 0x000fe40000011403 */
[C---:B0-----:R-:W-:Y:S02]  /*0110*/  IADD3 R4, P0, PT, R3.reuse, UR10, RZ ;  /* 0x0000000a03047c10 */ /* 0x041fe4000ff1e0ff */
[----:B------:R-:W-:-:S02]  /*0120*/  IADD3 R2, P1, PT, R3, UR8, RZ ;  /* 0x0000000803027c10 */ /* 0x000fc4000ff3e0ff */
[C---:B------:R-:W-:Y:S02]  /*0130*/  IADD3.X R5, PT, PT, R0.reuse, UR11, RZ, P0, !PT ;  /* 0x0000000b00057c10 */ /* 0x040fe400087fe4ff */
[----:B------:R-:W-:-:S03]  /*0140*/  IADD3.X R3, PT, PT, R0, UR9, RZ, P1, !PT ;  /* 0x0000000900037c10 */ /* 0x000fc60008ffe4ff */
[----:B-1----:R-:W-:Y:S04]  /*0150*/  STG.E.U8 desc[UR4][R4.64], RZ ;  /* 0x000000ff04007986 */ /* 0x002fe8000c101104 */
[----:B------:R-:W-:Y:S01]  /*0160*/  STG.E.U8 desc[UR4][R2.64], RZ ;  /* 0x000000ff02007986 */ /* 0x000fe2000c101104 */
[----:B------:R-:W-:Y:S05]  /*0170*/  EXIT ;  /* 0x000000000000794d */ /* 0x000fea0003800000 */
.L_x_0:
[----:B------:R-:W-:-:S00]  /*0180*/  BRA `(.L_x_0) ;  /* 0xfffffffc00fc7947 */ /* 0x000fc0000383ffff */
[----:B------:R-:W-:-:S00]  /*0190*/  NOP ;  /* 0x0000000000007918 */ /* 0x000fc00000000000 */
        /* <DEDUP_REMOVED lines=14> */
.L_x_1:


//--------------------- .nv.shared.reserved.0     --------------------------
	.section	.nv.shared.reserved.0,"aw",@nobits
	.weak		__nv_reservedSMEM_offset_0_alias
	.size		__nv_reservedSMEM_offset_0_alias, 0, 64
	.other		__nv_reservedSMEM_offset_0_alias,@"STO_CUDA_RESERVED_SHARED STV_DEFAULT"
__nv_reservedSMEM_offset_0_alias:
	.zero		0
	.zero		64


//--------------------- .nv.constant0._Z10apply_bluePhS_jj --------------------------
	.section	.nv.constant0._Z10apply_bluePhS_jj,"a",@progbits
	.sectionflags	@""
	.align	4
.nv.constant0._Z10apply_bluePhS_jj:
	.zero		920


//--------------------- SYMBOLS --------------------------

	.type		.nv.reservedSmem.offset0,@object
	.size		.nv.reservedSmem.offset0,0x4
